//
// Generated by NVIDIA NVVM Compiler
//
// Compiler Build ID: CL-36424714
// Cuda compilation tools, release 13.0, V13.0.88
// Based on NVVM 20.0.0
//

.version 9.0
.target sm_100
.address_size 64

	// .globl	_Z10add_kernelPKfS0_Pfmmm
.extern .shared .align 16 .b8 s[];

.visible .entry _Z10add_kernelPKfS0_Pfmmm(
	.param .u64 .ptr .align 1 _Z10add_kernelPKfS0_Pfmmm_param_0,
	.param .u64 .ptr .align 1 _Z10add_kernelPKfS0_Pfmmm_param_1,
	.param .u64 .ptr .align 1 _Z10add_kernelPKfS0_Pfmmm_param_2,
	.param .u64 _Z10add_kernelPKfS0_Pfmmm_param_3,
	.param .u64 _Z10add_kernelPKfS0_Pfmmm_param_4,
	.param .u64 _Z10add_kernelPKfS0_Pfmmm_param_5
)
{
	.reg .pred 	%p<7>;
	.reg .b32 	%r<5>;
	.reg .b32 	%f<10>;
	.reg .b64 	%rd<21>;

	ld.param.u64 	%rd8, [_Z10add_kernelPKfS0_Pfmmm_param_0];
	ld.param.u64 	%rd9, [_Z10add_kernelPKfS0_Pfmmm_param_1];
	ld.param.u64 	%rd10, [_Z10add_kernelPKfS0_Pfmmm_param_2];
	ld.param.u64 	%rd5, [_Z10add_kernelPKfS0_Pfmmm_param_3];
	ld.param.u64 	%rd6, [_Z10add_kernelPKfS0_Pfmmm_param_4];
	ld.param.u64 	%rd7, [_Z10add_kernelPKfS0_Pfmmm_param_5];
	cvta.to.global.u64 	%rd1, %rd10;
	cvta.to.global.u64 	%rd2, %rd9;
	cvta.to.global.u64 	%rd3, %rd8;
	mov.u32 	%r1, %ctaid.x;
	mov.u32 	%r2, %ntid.x;
	mov.u32 	%r3, %tid.x;
	mad.lo.s32 	%r4, %r1, %r2, %r3;
	cvt.u64.u32 	%rd4, %r4;
	setp.le.u64 	%p1, %rd7, %rd4;
	@%p1 bra 	$L__BB0_7;
	setp.ne.s64 	%p2, %rd5, 1;
	@%p2 bra 	$L__BB0_3;
	ld.global.f32 	%f7, [%rd3];
	shl.b64 	%rd18, %rd4, 2;
	add.s64 	%rd19, %rd2, %rd18;
	ld.global.f32 	%f8, [%rd19];
	add.f32 	%f9, %f7, %f8;
	add.s64 	%rd20, %rd1, %rd18;
	st.global.f32 	[%rd20], %f9;
	bra.uni 	$L__BB0_7;
$L__BB0_3:
	setp.ne.s64 	%p3, %rd6, 1;
	@%p3 bra 	$L__BB0_5;
	shl.b64 	%rd15, %rd4, 2;
	add.s64 	%rd16, %rd3, %rd15;
	ld.global.f32 	%f4, [%rd16];
	ld.global.f32 	%f5, [%rd2];
	add.f32 	%f6, %f4, %f5;
	add.s64 	%rd17, %rd1, %rd15;
	st.global.f32 	[%rd17], %f6;
	bra.uni 	$L__BB0_7;
$L__BB0_5:
	setp.ne.s64 	%p4, %rd5, %rd6;
	setp.ne.s64 	%p5, %rd5, %rd7;
	or.pred  	%p6, %p4, %p5;
	@%p6 bra 	$L__BB0_7;
	shl.b64 	%rd11, %rd4, 2;
	add.s64 	%rd12, %rd3, %rd11;
	ld.global.f32 	%f1, [%rd12];
	add.s64 	%rd13, %rd2, %rd11;
	ld.global.f32 	%f2, [%rd13];
	add.f32 	%f3, %f1, %f2;
	add.s64 	%rd14, %rd1, %rd11;
	st.global.f32 	[%rd14], %f3;
$L__BB0_7:
	ret;

}
	// .globl	_Z10sum_kernelPKfPfm
.visible .entry _Z10sum_kernelPKfPfm(
	.param .u64 .ptr .align 1 _Z10sum_kernelPKfPfm_param_0,
	.param .u64 .ptr .align 1 _Z10sum_kernelPKfPfm_param_1,
	.param .u64 _Z10sum_kernelPKfPfm_param_2
)
{
	.reg .pred 	%p<2>;
	.reg .b32 	%r<5>;
	.reg .b32 	%f<4>;
	.reg .b64 	%rd<9>;

	ld.param.u64 	%rd2, [_Z10sum_kernelPKfPfm_param_0];
	ld.param.u64 	%rd3, [_Z10sum_kernelPKfPfm_param_1];
	ld.param.u64 	%rd4, [_Z10sum_kernelPKfPfm_param_2];
	mov.u32 	%r1, %ctaid.x;
	mov.u32 	%r2, %ntid.x;
	mov.u32 	%r3, %tid.x;
	mad.lo.s32 	%r4, %r1, %r2, %r3;
	cvt.u64.u32 	%rd1, %r4;
	setp.le.u64 	%p1, %rd4, %rd1;
	@%p1 bra 	$L__BB1_2;
	cvta.to.global.u64 	%rd5, %rd2;
	cvta.to.global.u64 	%rd6, %rd3;
	shl.b64 	%rd7, %rd1, 2;
	add.s64 	%rd8, %rd5, %rd7;
	ld.global.f32 	%f1, [%rd8];
	ld.global.f32 	%f2, [%rd6];
	add.f32 	%f3, %f1, %f2;
	st.global.f32 	[%rd6], %f3;
$L__BB1_2:
	ret;

}
	// .globl	_Z15multiply_kernelPKfS0_Pfmmmm
.visible .entry _Z15multiply_kernelPKfS0_Pfmmmm(
	.param .u64 .ptr .align 1 _Z15multiply_kernelPKfS0_Pfmmmm_param_0,
	.param .u64 .ptr .align 1 _Z15multiply_kernelPKfS0_Pfmmmm_param_1,
	.param .u64 .ptr .align 1 _Z15multiply_kernelPKfS0_Pfmmmm_param_2,
	.param .u64 _Z15multiply_kernelPKfS0_Pfmmmm_param_3,
	.param .u64 _Z15multiply_kernelPKfS0_Pfmmmm_param_4,
	.param .u64 _Z15multiply_kernelPKfS0_Pfmmmm_param_5,
	.param .u64 _Z15multiply_kernelPKfS0_Pfmmmm_param_6
)
{
	.reg .pred 	%p<7>;
	.reg .b32 	%r<13>;
	.reg .b32 	%f<14>;
	.reg .b64 	%rd<20>;

	ld.param.u64 	%rd3, [_Z15multiply_kernelPKfS0_Pfmmmm_param_0];
	ld.param.u64 	%rd4, [_Z15multiply_kernelPKfS0_Pfmmmm_param_1];
	ld.param.u64 	%rd5, [_Z15multiply_kernelPKfS0_Pfmmmm_param_2];
	ld.param.u64 	%rd9, [_Z15multiply_kernelPKfS0_Pfmmmm_param_3];
	ld.param.u64 	%rd6, [_Z15multiply_kernelPKfS0_Pfmmmm_param_4];
	ld.param.u64 	%rd7, [_Z15multiply_kernelPKfS0_Pfmmmm_param_5];
	ld.param.u64 	%rd8, [_Z15multiply_kernelPKfS0_Pfmmmm_param_6];
	mov.u32 	%r6, %ctaid.x;
	mov.u32 	%r12, %ntid.x;
	mov.u32 	%r2, %tid.x;
	mad.lo.s32 	%r7, %r6, %r12, %r2;
	cvt.s64.s32 	%rd1, %r7;
	setp.le.u64 	%p1, %rd9, %rd1;
	mov.f32 	%f13, 0f00000000;
	@%p1 bra 	$L__BB2_3;
	and.b64  	%rd10, %rd1, 4294967295;
	mad.lo.s64 	%rd11, %rd7, %rd10, %rd8;
	shl.b64 	%rd2, %rd11, 32;
	cvt.s64.s32 	%rd12, %rd11;
	setp.ge.u64 	%p2, %rd12, %rd6;
	@%p2 bra 	$L__BB2_3;
	cvta.to.global.u64 	%rd13, %rd3;
	shl.b64 	%rd14, %rd1, 2;
	add.s64 	%rd15, %rd13, %rd14;
	ld.global.nc.f32 	%f5, [%rd15];
	shr.s64 	%rd16, %rd2, 30;
	cvta.to.global.u64 	%rd17, %rd4;
	add.s64 	%rd18, %rd17, %rd16;
	ld.global.nc.f32 	%f6, [%rd18];
	mul.f32 	%f13, %f5, %f6;
$L__BB2_3:
	shl.b32 	%r8, %r2, 2;
	mov.u32 	%r9, s;
	add.s32 	%r3, %r9, %r8;
	st.shared.f32 	[%r3], %f13;
	bar.sync 	0;
	setp.lt.u32 	%p3, %r12, 2;
	@%p3 bra 	$L__BB2_7;
$L__BB2_4:
	shr.u32 	%r5, %r12, 1;
	setp.ge.u32 	%p4, %r2, %r5;
	@%p4 bra 	$L__BB2_6;
	shl.b32 	%r10, %r5, 2;
	add.s32 	%r11, %r3, %r10;
	ld.shared.f32 	%f7, [%r11];
	ld.shared.f32 	%f8, [%r3];
	add.f32 	%f9, %f7, %f8;
	st.shared.f32 	[%r3], %f9;
$L__BB2_6:
	bar.sync 	0;
	setp.gt.u32 	%p5, %r12, 3;
	mov.u32 	%r12, %r5;
	@%p5 bra 	$L__BB2_4;
$L__BB2_7:
	setp.ne.s32 	%p6, %r2, 0;
	@%p6 bra 	$L__BB2_9;
	ld.shared.f32 	%f10, [s];
	cvta.to.global.u64 	%rd19, %rd5;
	atom.global.add.f32 	%f11, [%rd19], %f10;
$L__BB2_9:
	ret;

}


// ===== COMPILED SASS (sm_100) =====

	.target	sm_100

	.elftype	@"ET_EXEC"


//--------------------- .note.nv.tkinfo           --------------------------
	.section	.note.nv.tkinfo,"",@"SHT_NOTE"
	.sectionflags	@"SHF_NOTE_NV_TKINFO"
	.tkinfo
        /*0018*/ 	.word	0x00000002
        /*0030*/ 	.string	""
        /*0030*/ 	.string	"ptxas"
        /*0030*/ 	.string	"Cuda compilation tools, release 13.0, V13.0.88"
        /*0030*/ 	.string	"Build cuda_13.0.r13.0/compiler.36424714_0"
        /*0030*/ 	.string	"-arch sm_100 -m 64 "



//--------------------- .note.nv.cuinfo           --------------------------
	.section	.note.nv.cuinfo,"",@"SHT_NOTE"
	.sectionflags	@"SHF_NOTE_NV_CUINFO"
        /*0018*/ 	.short	0x0002
        /*001a*/ 	.short	0x0064
        /*001c*/ 	.short	0x0082
	.zero		2


//--------------------- .nv.info                  --------------------------
	.section	.nv.info,"",@"SHT_CUDA_INFO"
	.align	4


	//----- nvinfo : EIATTR_REGCOUNT
	.align		4
        /*0000*/ 	.byte	0x04, 0x2f
        /*0002*/ 	.short	(.L_1 - .L_0)
	.align		4
.L_0:
        /*0004*/ 	.word	index@(_Z10add_kernelPKfS0_Pfmmm)
        /*0008*/ 	.word	0x0000000c


	//----- nvinfo : EIATTR_FRAME_SIZE
	.align		4
.L_1:
        /*000c*/ 	.byte	0x04, 0x11
        /*000e*/ 	.short	(.L_3 - .L_2)
	.align		4
.L_2:
        /*0010*/ 	.word	index@(_Z10add_kernelPKfS0_Pfmmm)
        /*0014*/ 	.word	0x00000000


	//----- nvinfo : EIATTR_REGCOUNT
	.align		4
.L_3:
        /*0018*/ 	.byte	0x04, 0x2f
        /*001a*/ 	.short	(.L_5 - .L_4)
	.align		4
.L_4:
        /*001c*/ 	.word	index@(_Z10sum_kernelPKfPfm)
        /*0020*/ 	.word	0x0000000a


	//----- nvinfo : EIATTR_FRAME_SIZE
	.align		4
.L_5:
        /*0024*/ 	.byte	0x04, 0x11
        /*0026*/ 	.short	(.L_7 - .L_6)
	.align		4
.L_6:
        /*0028*/ 	.word	index@(_Z10sum_kernelPKfPfm)
        /*002c*/ 	.word	0x00000000


	//----- nvinfo : EIATTR_REGCOUNT
	.align		4
.L_7:
        /*0030*/ 	.byte	0x04, 0x2f
        /*0032*/ 	.short	(.L_9 - .L_8)
	.align		4
.L_8:
        /*0034*/ 	.word	index@(_Z15multiply_kernelPKfS0_Pfmmmm)
        /*0038*/ 	.word	0x0000000c


	//----- nvinfo : EIATTR_FRAME_SIZE
	.align		4
.L_9:
        /*003c*/ 	.byte	0x04, 0x11
        /*003e*/ 	.short	(.L_11 - .L_10)
	.align		4
.L_10:
        /*0040*/ 	.word	index@(_Z15multiply_kernelPKfS0_Pfmmmm)
        /*0044*/ 	.word	0x00000000


	//----- nvinfo : EIATTR_MIN_STACK_SIZE
	.align		4
.L_11:
        /*0048*/ 	.byte	0x04, 0x12
        /*004a*/ 	.short	(.L_13 - .L_12)
	.align		4
.L_12:
        /*004c*/ 	.word	index@(_Z15multiply_kernelPKfS0_Pfmmmm)
        /*0050*/ 	.word	0x00000000


	//----- nvinfo : EIATTR_MIN_STACK_SIZE
	.align		4
.L_13:
        /*0054*/ 	.byte	0x04, 0x12
        /*0056*/ 	.short	(.L_15 - .L_14)
	.align		4
.L_14:
        /*0058*/ 	.word	index@(_Z10sum_kernelPKfPfm)
        /*005c*/ 	.word	0x00000000


	//----- nvinfo : EIATTR_MIN_STACK_SIZE
	.align		4
.L_15:
        /*0060*/ 	.byte	0x04, 0x12
        /*0062*/ 	.short	(.L_17 - .L_16)
	.align		4
.L_16:
        /*0064*/ 	.word	index@(_Z10add_kernelPKfS0_Pfmmm)
        /*0068*/ 	.word	0x00000000
.L_17:


//--------------------- .nv.compat                --------------------------
	.section	.nv.compat,"",@"SHT_CUDA_COMPAT_INFO"
	.align	4
        /*0000*/ 	.byte	0x02, 0x09, 0x00, 0x00, 0x02, 0x02, 0x01, 0x00, 0x02, 0x05, 0x05, 0x00, 0x03, 0x07, 0x01, 0x01
        /*0010*/ 	.byte	0x02, 0x03, 0x00, 0x00, 0x02, 0x06, 0x01, 0x00, 0x04, 0x0b, 0x08, 0x00, 0x09, 0x00, 0x00, 0x00
        /*0020*/ 	.byte	0x00, 0x00, 0x00, 0x00


//--------------------- .nv.info._Z15multiply_kernelPKfS0_Pfmmmm --------------------------
	.section	.nv.info._Z15multiply_kernelPKfS0_Pfmmmm,"",@"SHT_CUDA_INFO"
	.sectionflags	@""
	.align	4


	//----- nvinfo : EIATTR_CUDA_API_VERSION
	.align		4
        /*0000*/ 	.byte	0x04, 0x37
        /*0002*/ 	.short	(.L_19 - .L_18)
.L_18:
        /*0004*/ 	.word	0x00000082


	//----- nvinfo : EIATTR_KPARAM_INFO
	.align		4
.L_19:
        /*0008*/ 	.byte	0x04, 0x17
        /*000a*/ 	.short	(.L_21 - .L_20)
.L_20:
        /*000c*/ 	.word	0x00000000
        /*0010*/ 	.short	0x0006
        /*0012*/ 	.short	0x0030
        /*0014*/ 	.byte	0x00, 0xf0, 0x21, 0x00


	//----- nvinfo : EIATTR_KPARAM_INFO
	.align		4
.L_21:
        /*0018*/ 	.byte	0x04, 0x17
        /*001a*/ 	.short	(.L_23 - .L_22)
.L_22:
        /*001c*/ 	.word	0x00000000
        /*0020*/ 	.short	0x0005
        /*0022*/ 	.short	0x0028
        /*0024*/ 	.byte	0x00, 0xf0, 0x21, 0x00


	//----- nvinfo : EIATTR_KPARAM_INFO
	.align		4
.L_23:
        /*0028*/ 	.byte	0x04, 0x17
        /*002a*/ 	.short	(.L_25 - .L_24)
.L_24:
        /*002c*/ 	.word	0x00000000
        /*0030*/ 	.short	0x0004
        /*0032*/ 	.short	0x0020
        /*0034*/ 	.byte	0x00, 0xf0, 0x21, 0x00


	//----- nvinfo : EIATTR_KPARAM_INFO
	.align		4
.L_25:
        /*0038*/ 	.byte	0x04, 0x17
        /*003a*/ 	.short	(.L_27 - .L_26)
.L_26:
        /*003c*/ 	.word	0x00000000
        /*0040*/ 	.short	0x0003
        /*0042*/ 	.short	0x0018
        /*0044*/ 	.byte	0x00, 0xf0, 0x21, 0x00


	//----- nvinfo : EIATTR_KPARAM_INFO
	.align		4
.L_27:
        /*0048*/ 	.byte	0x04, 0x17
        /*004a*/ 	.short	(.L_29 - .L_28)
.L_28:
        /*004c*/ 	.word	0x00000000
        /*0050*/ 	.short	0x0002
        /*0052*/ 	.short	0x0010
        /*0054*/ 	.byte	0x00, 0xf5, 0x21, 0x00


	//----- nvinfo : EIATTR_KPARAM_INFO
	.align		4
.L_29:
        /*0058*/ 	.byte	0x04, 0x17
        /*005a*/ 	.short	(.L_31 - .L_30)
.L_30:
        /*005c*/ 	.word	0x00000000
        /*0060*/ 	.short	0x0001
        /*0062*/ 	.short	0x0008
        /*0064*/ 	.byte	0x00, 0xf5, 0x21, 0x00


	//----- nvinfo : EIATTR_KPARAM_INFO
	.align		4
.L_31:
        /*0068*/ 	.byte	0x04, 0x17
        /*006a*/ 	.short	(.L_33 - .L_32)
.L_32:
        /*006c*/ 	.word	0x00000000
        /*0070*/ 	.short	0x0000
        /*0072*/ 	.short	0x0000
        /*0074*/ 	.byte	0x00, 0xf5, 0x21, 0x00


	//----- nvinfo : EIATTR_SPARSE_MMA_MASK
	.align		4
.L_33:
        /*0078*/ 	.byte	0x03, 0x50
        /*007a*/ 	.short	0x0000


	//----- nvinfo : EIATTR_MAXREG_COUNT
	.align		4
        /*007c*/ 	.byte	0x03, 0x1b
        /*007e*/ 	.short	0x00ff


	//----- nvinfo : EIATTR_NUM_BARRIERS
	.align		4
        /*0080*/ 	.byte	0x02, 0x4c
        /*0082*/ 	.byte	0x01
	.zero		1


	//----- nvinfo : EIATTR_MERCURY_ISA_VERSION
	.align		4
        /*0084*/ 	.byte	0x03, 0x5f
        /*0086*/ 	.short	0x0101


	//----- nvinfo : EIATTR_VRC_CTA_INIT_COUNT
	.align		4
        /*0088*/ 	.byte	0x02, 0x4a
	.zero		1
	.zero		1


	//----- nvinfo : EIATTR_EXIT_INSTR_OFFSETS
	.align		4
        /*008c*/ 	.byte	0x04, 0x1c
        /*008e*/ 	.short	(.L_35 - .L_34)


	//   ....[0]....
.L_34:
        /*0090*/ 	.word	0x00000330


	//   ....[1]....
        /*0094*/ 	.word	0x000003a0


	//----- nvinfo : EIATTR_CRS_STACK_SIZE
	.align		4
.L_35:
        /*0098*/ 	.byte	0x04, 0x1e
        /*009a*/ 	.short	(.L_37 - .L_36)
.L_36:
        /*009c*/ 	.word	0x00000000


	//----- nvinfo : EIATTR_CBANK_PARAM_SIZE
	.align		4
.L_37:
        /*00a0*/ 	.byte	0x03, 0x19
        /*00a2*/ 	.short	0x0038


	//----- nvinfo : EIATTR_PARAM_CBANK
	.align		4
        /*00a4*/ 	.byte	0x04, 0x0a
        /*00a6*/ 	.short	(.L_39 - .L_38)
	.align		4
.L_38:
        /*00a8*/ 	.word	index@(.nv.constant0._Z15multiply_kernelPKfS0_Pfmmmm)
        /*00ac*/ 	.short	0x0380
        /*00ae*/ 	.short	0x0038


	//----- nvinfo : EIATTR_SW_WAR
	.align		4
.L_39:
        /*00b0*/ 	.byte	0x04, 0x36
        /*00b2*/ 	.short	(.L_41 - .L_40)
.L_40:
        /*00b4*/ 	.word	0x00000008
.L_41:


//--------------------- .nv.info._Z10sum_kernelPKfPfm --------------------------
	.section	.nv.info._Z10sum_kernelPKfPfm,"",@"SHT_CUDA_INFO"
	.sectionflags	@""
	.align	4


	//----- nvinfo : EIATTR_CUDA_API_VERSION
	.align		4
        /*0000*/ 	.byte	0x04, 0x37
        /*0002*/ 	.short	(.L_43 - .L_42)
.L_42:
        /*0004*/ 	.word	0x00000082


	//----- nvinfo : EIATTR_KPARAM_INFO
	.align		4
.L_43:
        /*0008*/ 	.byte	0x04, 0x17
        /*000a*/ 	.short	(.L_45 - .L_44)
.L_44:
        /*000c*/ 	.word	0x00000000
        /*0010*/ 	.short	0x0002
        /*0012*/ 	.short	0x0010
        /*0014*/ 	.byte	0x00, 0xf0, 0x21, 0x00


	//----- nvinfo : EIATTR_KPARAM_INFO
	.align		4
.L_45:
        /*0018*/ 	.byte	0x04, 0x17
        /*001a*/ 	.short	(.L_47 - .L_46)
.L_46:
        /*001c*/ 	.word	0x00000000
        /*0020*/ 	.short	0x0001
        /*0022*/ 	.short	0x0008
        /*0024*/ 	.byte	0x00, 0xf5, 0x21, 0x00


	//----- nvinfo : EIATTR_KPARAM_INFO
	.align		4
.L_47:
        /*0028*/ 	.byte	0x04, 0x17
        /*002a*/ 	.short	(.L_49 - .L_48)
.L_48:
        /*002c*/ 	.word	0x00000000
        /*0030*/ 	.short	0x0000
        /*0032*/ 	.short	0x0000
        /*0034*/ 	.byte	0x00, 0xf5, 0x21, 0x00


	//----- nvinfo : EIATTR_SPARSE_MMA_MASK
	.align		4
.L_49:
        /*0038*/ 	.byte	0x03, 0x50
        /*003a*/ 	.short	0x0000


	//----- nvinfo : EIATTR_MAXREG_COUNT
	.align		4
        /*003c*/ 	.byte	0x03, 0x1b
        /*003e*/ 	.short	0x00ff


	//----- nvinfo : EIATTR_MERCURY_ISA_VERSION
	.align		4
        /*0040*/ 	.byte	0x03, 0x5f
        /*0042*/ 	.short	0x0101


	//----- nvinfo : EIATTR_VRC_CTA_INIT_COUNT
	.align		4
        /*0044*/ 	.byte	0x02, 0x4a
	.zero		1
	.zero		1


	//----- nvinfo : EIATTR_EXIT_INSTR_OFFSETS
	.align		4
        /*0048*/ 	.byte	0x04, 0x1c
        /*004a*/ 	.short	(.L_51 - .L_50)


	//   ....[0]....
.L_50:
        /*004c*/ 	.word	0x00000080


	//   ....[1]....
        /*0050*/ 	.word	0x00000120


	//----- nvinfo : EIATTR_CBANK_PARAM_SIZE
	.align		4
.L_51:
        /*0054*/ 	.byte	0x03, 0x19
        /*0056*/ 	.short	0x0018


	//----- nvinfo : EIATTR_PARAM_CBANK
	.align		4
        /*0058*/ 	.byte	0x04, 0x0a
        /*005a*/ 	.short	(.L_53 - .L_52)
	.align		4
.L_52:
        /*005c*/ 	.word	index@(.nv.constant0._Z10sum_kernelPKfPfm)
        /*0060*/ 	.short	0x0380
        /*0062*/ 	.short	0x0018


	//----- nvinfo : EIATTR_SW_WAR
	.align		4
.L_53:
        /*0064*/ 	.byte	0x04, 0x36
        /*0066*/ 	.short	(.L_55 - .L_54)
.L_54:
        /*0068*/ 	.word	0x00000008
.L_55:


//--------------------- .nv.info._Z10add_kernelPKfS0_Pfmmm --------------------------
	.section	.nv.info._Z10add_kernelPKfS0_Pfmmm,"",@"SHT_CUDA_INFO"
	.sectionflags	@""
	.align	4


	//----- nvinfo : EIATTR_CUDA_API_VERSION
	.align		4
        /*0000*/ 	.byte	0x04, 0x37
        /*0002*/ 	.short	(.L_57 - .L_56)
.L_56:
        /*0004*/ 	.word	0x00000082


	//----- nvinfo : EIATTR_KPARAM_INFO
	.align		4
.L_57:
        /*0008*/ 	.byte	0x04, 0x17
        /*000a*/ 	.short	(.L_59 - .L_58)
.L_58:
        /*000c*/ 	.word	0x00000000
        /*0010*/ 	.short	0x0005
        /*0012*/ 	.short	0x0028
        /*0014*/ 	.byte	0x00, 0xf0, 0x21, 0x00


	//----- nvinfo : EIATTR_KPARAM_INFO
	.align		4
.L_59:
        /*0018*/ 	.byte	0x04, 0x17
        /*001a*/ 	.short	(.L_61 - .L_60)
.L_60:
        /*001c*/ 	.word	0x00000000
        /*0020*/ 	.short	0x0004
        /*0022*/ 	.short	0x0020
        /*0024*/ 	.byte	0x00, 0xf0, 0x21, 0x00


	//----- nvinfo : EIATTR_KPARAM_INFO
	.align		4
.L_61:
        /*0028*/ 	.byte	0x04, 0x17
        /*002a*/ 	.short	(.L_63 - .L_62)
.L_62:
        /*002c*/ 	.word	0x00000000
        /*0030*/ 	.short	0x0003
        /*0032*/ 	.short	0x0018
        /*0034*/ 	.byte	0x00, 0xf0, 0x21, 0x00


	//----- nvinfo : EIATTR_KPARAM_INFO
	.align		4
.L_63:
        /*0038*/ 	.byte	0x04, 0x17
        /*003a*/ 	.short	(.L_65 - .L_64)
.L_64:
        /*003c*/ 	.word	0x00000000
        /*0040*/ 	.short	0x0002
        /*0042*/ 	.short	0x0010
        /*0044*/ 	.byte	0x00, 0xf5, 0x21, 0x00


	//----- nvinfo : EIATTR_KPARAM_INFO
	.align		4
.L_65:
        /*0048*/ 	.byte	0x04, 0x17
        /*004a*/ 	.short	(.L_67 - .L_66)
.L_66:
        /*004c*/ 	.word	0x00000000
        /*0050*/ 	.short	0x0001
        /*0052*/ 	.short	0x0008
        /*0054*/ 	.byte	0x00, 0xf5, 0x21, 0x00


	//----- nvinfo : EIATTR_KPARAM_INFO
	.align		4
.L_67:
        /*0058*/ 	.byte	0x04, 0x17
        /*005a*/ 	.short	(.L_69 - .L_68)
.L_68:
        /*005c*/ 	.word	0x00000000
        /*0060*/ 	.short	0x0000
        /*0062*/ 	.short	0x0000
        /*0064*/ 	.byte	0x00, 0xf5, 0x21, 0x00


	//----- nvinfo : EIATTR_SPARSE_MMA_MASK
	.align		4
.L_69:
        /*0068*/ 	.byte	0x03, 0x50
        /*006a*/ 	.short	0x0000


	//----- nvinfo : EIATTR_MAXREG_COUNT
	.align		4
        /*006c*/ 	.byte	0x03, 0x1b
        /*006e*/ 	.short	0x00ff


	//----- nvinfo : EIATTR_MERCURY_ISA_VERSION
	.align		4
        /*0070*/ 	.byte	0x03, 0x5f
        /*0072*/ 	.short	0x0101


	//----- nvinfo : EIATTR_VRC_CTA_INIT_COUNT
	.align		4
        /*0074*/ 	.byte	0x02, 0x4a
	.zero		1
	.zero		1


	//----- nvinfo : EIATTR_EXIT_INSTR_OFFSETS
	.align		4
        /*0078*/ 	.byte	0x04, 0x1c
        /*007a*/ 	.short	(.L_71 - .L_70)


	//   ....[0]....
.L_70:
        /*007c*/ 	.word	0x00000080


	//   ....[1]....
        /*0080*/ 	.word	0x000001b0


	//   ....[2]....
        /*0084*/ 	.word	0x000002d0


	//   ....[3]....
        /*0088*/ 	.word	0x00000320


	//   ....[4]....
        /*008c*/ 	.word	0x00000410


	//----- nvinfo : EIATTR_CBANK_PARAM_SIZE
	.align		4
.L_71:
        /*0090*/ 	.byte	0x03, 0x19
        /*0092*/ 	.short	0x0030


	//----- nvinfo : EIATTR_PARAM_CBANK
	.align		4
        /*0094*/ 	.byte	0x04, 0x0a
        /*0096*/ 	.short	(.L_73 - .L_72)
	.align		4
.L_72:
        /*0098*/ 	.word	index@(.nv.constant0._Z10add_kernelPKfS0_Pfmmm)
        /*009c*/ 	.short	0x0380
        /*009e*/ 	.short	0x0030


	//----- nvinfo : EIATTR_SW_WAR
	.align		4
.L_73:
        /*00a0*/ 	.byte	0x04, 0x36
        /*00a2*/ 	.short	(.L_75 - .L_74)
.L_74:
        /*00a4*/ 	.word	0x00000008
.L_75:


//--------------------- .nv.callgraph             --------------------------
	.section	.nv.callgraph,"",@"SHT_CUDA_CALLGRAPH"
	.align	4
	.sectionentsize	8
	.align		4
        /*0000*/ 	.word	0x00000000
	.align		4
        /*0004*/ 	.word	0xffffffff
	.align		4
        /*0008*/ 	.word	0x00000000
	.align		4
        /*000c*/ 	.word	0xfffffffe
	.align		4
        /*0010*/ 	.word	0x00000000
	.align		4
        /*0014*/ 	.word	0xfffffffd
	.align		4
        /*0018*/ 	.word	0x00000000
	.align		4
        /*001c*/ 	.word	0xfffffffc


//--------------------- .text._Z15multiply_kernelPKfS0_Pfmmmm --------------------------
	.section	.text._Z15multiply_kernelPKfS0_Pfmmmm,"ax",@progbits
	.align	128
        .global         _Z15multiply_kernelPKfS0_Pfmmmm
        .type           _Z15multiply_kernelPKfS0_Pfmmmm,@function
        .size           _Z15multiply_kernelPKfS0_Pfmmmm,(.L_x_9 - _Z15multiply_kernelPKfS0_Pfmmmm)
        .other          _Z15multiply_kernelPKfS0_Pfmmmm,@"STO_CUDA_ENTRY STV_DEFAULT"
_Z15multiply_kernelPKfS0_Pfmmmm:
.text._Z15multiply_kernelPKfS0_Pfmmmm:
[----:B------:R-:W-:Y:S01]  /*0000*/  LDC R1, c[0x0][0x37c] ;  /* 0x0000df00ff017b82 */ /* 0x000fe20000000800 */
[----:B------:R-:W0:Y:S07]  /*0010*/  S2R R9, SR_TID.X ;  /* 0x0000000000097919 */ /* 0x000e2e0000002100 */
[----:B------:R-:W0:Y:S01]  /*0020*/  S2UR UR4, SR_CTAID.X ;  /* 0x00000000000479c3 */ /* 0x000e220000002500 */
[----:B------:R-:W1:Y:S01]  /*0030*/  LDCU.64 UR6, c[0x0][0x398] ;  /* 0x00007300ff0677ac */ /* 0x000e620008000a00 */
[----:B------:R-:W-:Y:S01]  /*0040*/  BSSY.RECONVERGENT B0, `(.L_x_0) ;  /* 0x000001a000007945 */ /* 0x000fe20003800200 */
[----:B------:R-:W-:-:S05]  /*0050*/  IMAD.MOV.U32 R7, RZ, RZ, RZ ;  /* 0x000000ffff077224 */ /* 0x000fca00078e00ff */
[----:B------:R-:W0:Y:S02]  /*0060*/  LDC R6, c[0x0][0x360] ;  /* 0x0000d800ff067b82 */ /* 0x000e240000000800 */
[----:B0-----:R-:W-:-:S05]  /*0070*/  IMAD R0, R6, UR4, R9 ;  /* 0x0000000406007c24 */ /* 0x001fca000f8e0209 */
[----:B-1----:R-:W-:Y:S02]  /*0080*/  ISETP.GE.U32.AND P0, PT, R0, UR6, PT ;  /* 0x0000000600007c0c */ /* 0x002fe4000bf06070 */
[----:B------:R-:W-:-:S04]  /*0090*/  SHF.R.S32.HI R3, RZ, 0x1f, R0 ;  /* 0x0000001fff037819 */ /* 0x000fc80000011400 */
[----:B------:R-:W-:Y:S01]  /*00a0*/  ISETP.GE.U32.AND.EX P0, PT, R3, UR7, PT, P0 ;  /* 0x0000000703007c0c */ /* 0x000fe2000bf06100 */
[----:B------:R-:W0:-:S12]  /*00b0*/  LDCU.64 UR6, c[0x0][0x358] ;  /* 0x00006b00ff0677ac */ /* 0x000e180008000a00 */
[----:B------:R-:W-:Y:S05]  /*00c0*/  @P0 BRA `(.L_x_1) ;  /* 0x0000000000440947 */ /* 0x000fea0003800000 */
[----:B------:R-:W1:Y:S01]  /*00d0*/  LDC R5, c[0x0][0x3b0] ;  /* 0x0000ec00ff057b82 */ /* 0x000e620000000800 */
[----:B------:R-:W1:Y:S01]  /*00e0*/  LDCU UR4, c[0x0][0x3a8] ;  /* 0x00007500ff0477ac */ /* 0x000e620008000800 */
[----:B------:R-:W2:Y:S01]  /*00f0*/  LDCU.64 UR8, c[0x0][0x3a0] ;  /* 0x00007400ff0877ac */ /* 0x000ea20008000a00 */
[----:B-1----:R-:W-:-:S05]  /*0100*/  IMAD R5, R0, UR4, R5 ;  /* 0x0000000400057c24 */ /* 0x002fca000f8e0205 */
[----:B--2---:R-:W-:Y:S02]  /*0110*/  ISETP.GE.U32.AND P0, PT, R5, UR8, PT ;  /* 0x0000000805007c0c */ /* 0x004fe4000bf06070 */
[----:B------:R-:W-:-:S04]  /*0120*/  SHF.R.S32.HI R2, RZ, 0x1f, R5 ;  /* 0x0000001fff027819 */ /* 0x000fc80000011405 */
[----:B------:R-:W-:-:S13]  /*0130*/  ISETP.GE.U32.AND.EX P0, PT, R2, UR9, PT, P0 ;  /* 0x0000000902007c0c */ /* 0x000fda000bf06100 */
[----:B------:R-:W-:Y:S05]  /*0140*/  @P0 BRA `(.L_x_1) ;  /* 0x0000000000240947 */ /* 0x000fea0003800000 */
[----:B------:R-:W1:Y:S01]  /*0150*/  LDCU.128 UR8, c[0x0][0x380] ;  /* 0x00007000ff0877ac */ /* 0x000e620008000c00 */
[----:B------:R-:W-:-:S04]  /*0160*/  SHF.R.S64 R4, RZ, 0x1e, R5 ;  /* 0x0000001eff047819 */ /* 0x000fc80000001005 */
[----:B-1----:R-:W-:Y:S02]  /*0170*/  IADD3 R4, P1, PT, R4, UR10, RZ ;  /* 0x0000000a04047c10 */ /* 0x002fe4000ff3e0ff */
[C---:B------:R-:W-:Y:S02]  /*0180*/  LEA R2, P0, R0.reuse, UR8, 0x2 ;  /* 0x0000000800027c11 */ /* 0x040fe4000f8010ff */
[----:B------:R-:W-:Y:S02]  /*0190*/  LEA.HI.X.SX32 R5, R5, UR11, 0x2, P1 ;  /* 0x0000000b05057c11 */ /* 0x000fe400088f16ff */
[----:B------:R-:W-:-:S04]  /*01a0*/  LEA.HI.X R3, R0, UR9, R3, 0x2, P0 ;  /* 0x0000000900037c11 */ /* 0x000fc800080f1403 */
[----:B0-----:R-:W2:Y:S04]  /*01b0*/  LDG.E.CONSTANT R5, desc[UR6][R4.64] ;  /* 0x0000000604057981 */ /* 0x001ea8000c1e9900 */
[----:B------:R-:W2:Y:S02]  /*01c0*/  LDG.E.CONSTANT R2, desc[UR6][R2.64] ;  /* 0x0000000602027981 */ /* 0x000ea4000c1e9900 */
[----:B--2---:R-:W-:-:S07]  /*01d0*/  FMUL R7, R2, R5 ;  /* 0x0000000502077220 */ /* 0x004fce0000400000 */
.L_x_1:
[----:B0-----:R-:W-:Y:S05]  /*01e0*/  BSYNC.RECONVERGENT B0 ;  /* 0x0000000000007941 */ /* 0x001fea0003800200 */
.L_x_0:
[----:B------:R-:W0:Y:S01]  /*01f0*/  S2UR UR5, SR_CgaCtaId ;  /* 0x00000000000579c3 */ /* 0x000e220000008800 */
[----:B------:R-:W-:Y:S01]  /*0200*/  UMOV UR4, 0x400 ;  /* 0x0000040000047882 */ /* 0x000fe20000000000 */
[----:B------:R-:W-:Y:S02]  /*0210*/  ISETP.GE.U32.AND P1, PT, R6, 0x2, PT ;  /* 0x000000020600780c */ /* 0x000fe40003f26070 */
[----:B------:R-:W-:Y:S01]  /*0220*/  ISETP.NE.AND P0, PT, R9, RZ, PT ;  /* 0x000000ff0900720c */ /* 0x000fe20003f05270 */
[----:B0-----:R-:W-:-:S06]  /*0230*/  ULEA UR4, UR5, UR4, 0x18 ;  /* 0x0000000405047291 */ /* 0x001fcc000f8ec0ff */
[----:B------:R-:W-:-:S05]  /*0240*/  LEA R0, R9, UR4, 0x2 ;  /* 0x0000000409007c11 */ /* 0x000fca000f8e10ff */
[----:B------:R0:W-:Y:S01]  /*0250*/  STS [R0], R7 ;  /* 0x0000000700007388 */ /* 0x0001e20000000800 */
[----:B------:R-:W-:Y:S06]  /*0260*/  BAR.SYNC.DEFER_BLOCKING 0x0 ;  /* 0x0000000000007b1d */ /* 0x000fec0000010000 */
[----:B------:R-:W-:Y:S05]  /*0270*/  @!P1 BRA `(.L_x_2) ;  /* 0x00000000002c9947 */ /* 0x000fea0003800000 */
.L_x_3:
[----:B------:R-:W-:-:S04]  /*0280*/  SHF.R.U32.HI R4, RZ, 0x1, R6 ;  /* 0x00000001ff047819 */ /* 0x000fc80000011606 */
[----:B------:R-:W-:-:S13]  /*0290*/  ISETP.GE.U32.AND P1, PT, R9, R4, PT ;  /* 0x000000040900720c */ /* 0x000fda0003f26070 */
[----:B------:R-:W-:Y:S01]  /*02a0*/  @!P1 IMAD R2, R4, 0x4, R0 ;  /* 0x0000000404029824 */ /* 0x000fe200078e0200 */
[----:B------:R-:W-:Y:S05]  /*02b0*/  @!P1 LDS R3, [R0] ;  /* 0x0000000000039984 */ /* 0x000fea0000000800 */
[----:B------:R-:W1:Y:S02]  /*02c0*/  @!P1 LDS R2, [R2] ;  /* 0x0000000002029984 */ /* 0x000e640000000800 */
[----:B-1----:R-:W-:-:S05]  /*02d0*/  @!P1 FADD R3, R2, R3 ;  /* 0x0000000302039221 */ /* 0x002fca0000000000 */
[----:B------:R1:W-:Y:S01]  /*02e0*/  @!P1 STS [R0], R3 ;  /* 0x0000000300009388 */ /* 0x0003e20000000800 */
[----:B------:R-:W-:Y:S01]  /*02f0*/  BAR.SYNC.DEFER_BLOCKING 0x0 ;  /* 0x0000000000007b1d */ /* 0x000fe20000010000 */
[----:B------:R-:W-:Y:S01]  /*0300*/  ISETP.GT.U32.AND P1, PT, R6, 0x3, PT ;  /* 0x000000030600780c */ /* 0x000fe20003f24070 */
[----:B------:R-:W-:-:S12]  /*0310*/  IMAD.MOV.U32 R6, RZ, RZ, R4 ;  /* 0x000000ffff067224 */ /* 0x000fd800078e0004 */
[----:B-1----:R-:W-:Y:S05]  /*0320*/  @P1 BRA `(.L_x_3) ;  /* 0xfffffffc00d41947 */ /* 0x002fea000383ffff */
.L_x_2:
[----:B------:R-:W-:Y:S05]  /*0330*/  @P0 EXIT ;  /* 0x000000000000094d */ /* 0x000fea0003800000 */
[----:B------:R-:W1:Y:S01]  /*0340*/  S2UR UR5, SR_CgaCtaId ;  /* 0x00000000000579c3 */ /* 0x000e620000008800 */
[----:B------:R-:W-:-:S07]  /*0350*/  UMOV UR4, 0x400 ;  /* 0x0000040000047882 */ /* 0x000fce0000000000 */
[----:B------:R-:W2:Y:S01]  /*0360*/  LDC.64 R2, c[0x0][0x390] ;  /* 0x0000e400ff027b82 */ /* 0x000ea20000000a00 */
[----:B-1----:R-:W-:-:S09]  /*0370*/  ULEA UR4, UR5, UR4, 0x18 ;  /* 0x0000000405047291 */ /* 0x002fd2000f8ec0ff */
[----:B------:R-:W2:Y:S04]  /*0380*/  LDS R5, [UR4] ;  /* 0x00000004ff057984 */ /* 0x000ea80008000800 */
[----:B--2---:R-:W-:Y:S01]  /*0390*/  REDG.E.ADD.F32.FTZ.RN.STRONG.GPU desc[UR6][R2.64], R5 ;  /* 0x00000005020079a6 */ /* 0x004fe2000c12f306 */
[----:B------:R-:W-:Y:S05]  /*03a0*/  EXIT ;  /* 0x000000000000794d */ /* 0x000fea0003800000 */
.L_x_4:
[----:B------:R-:W-:-:S00]  /*03b0*/  BRA `(.L_x_4) ;  /* 0xfffffffc00fc7947 */ /* 0x000fc0000383ffff */
[----:B------:R-:W-:-:S00]  /*03c0*/  NOP ;  /* 0x0000000000007918 */ /* 0x000fc00000000000 */
        /* <DEDUP_REMOVED lines=11> */
.L_x_9:


//--------------------- .text._Z10sum_kernelPKfPfm --------------------------
	.section	.text._Z10sum_kernelPKfPfm,"ax",@progbits
	.align	128
        .global         _Z10sum_kernelPKfPfm
        .type           _Z10sum_kernelPKfPfm,@function
        .size           _Z10sum_kernelPKfPfm,(.L_x_10 - _Z10sum_kernelPKfPfm)
        .other          _Z10sum_kernelPKfPfm,@"STO_CUDA_ENTRY STV_DEFAULT"
_Z10sum_kernelPKfPfm:
.text._Z10sum_kernelPKfPfm:
[----:B------:R-:W-:Y:S01]  /*0000*/  LDC R1, c[0x0][0x37c] ;  /* 0x0000df00ff017b82 */ /* 0x000fe20000000800 */
[----:B------:R-:W0:Y:S07]  /*0010*/  S2R R3, SR_TID.X ;  /* 0x0000000000037919 */ /* 0x000e2e0000002100 */
[----:B------:R-:W0:Y:S01]  /*0020*/  S2UR UR4, SR_CTAID.X ;  /* 0x00000000000479c3 */ /* 0x000e220000002500 */
[----:B------:R-:W1:Y:S07]  /*0030*/  LDCU.64 UR6, c[0x0][0x390] ;  /* 0x00007200ff0677ac */ /* 0x000e6e0008000a00 */
[----:B------:R-:W0:Y:S02]  /*0040*/  LDC R0, c[0x0][0x360] ;  /* 0x0000d800ff007b82 */ /* 0x000e240000000800 */
[----:B0-----:R-:W-:-:S05]  /*0050*/  IMAD R0, R0, UR4, R3 ;  /* 0x0000000400007c24 */ /* 0x001fca000f8e0203 */
[----:B-1----:R-:W-:-:S04]  /*0060*/  ISETP.GE.U32.AND P0, PT, R0, UR6, PT ;  /* 0x0000000600007c0c */ /* 0x002fc8000bf06070 */
[----:B------:R-:W-:-:S13]  /*0070*/  ISETP.GE.U32.AND.EX P0, PT, RZ, UR7, PT, P0 ;  /* 0x00000007ff007c0c */ /* 0x000fda000bf06100 */
[----:B------:R-:W-:Y:S05]  /*0080*/  @P0 EXIT ;  /* 0x000000000000094d */ /* 0x000fea0003800000 */
[----:B------:R-:W0:Y:S01]  /*0090*/  LDCU.64 UR6, c[0x0][0x380] ;  /* 0x00007000ff0677ac */ /* 0x000e220008000a00 */
[----:B------:R-:W1:Y:S01]  /*00a0*/  LDC.64 R2, c[0x0][0x388] ;  /* 0x0000e200ff027b82 */ /* 0x000e620000000a00 */
[----:B------:R-:W1:Y:S01]  /*00b0*/  LDCU.64 UR4, c[0x0][0x358] ;  /* 0x00006b00ff0477ac */ /* 0x000e620008000a00 */
[----:B0-----:R-:W-:-:S04]  /*00c0*/  LEA R4, P0, R0, UR6, 0x2 ;  /* 0x0000000600047c11 */ /* 0x001fc8000f8010ff */
[----:B------:R-:W-:Y:S01]  /*00d0*/  LEA.HI.X R5, R0, UR7, RZ, 0x2, P0 ;  /* 0x0000000700057c11 */ /* 0x000fe200080f14ff */
[----:B-1----:R-:W2:Y:S04]  /*00e0*/  LDG.E R7, desc[UR4][R2.64] ;  /* 0x0000000402077981 */ /* 0x002ea8000c1e1900 */
[----:B------:R-:W2:Y:S02]  /*00f0*/  LDG.E R4, desc[UR4][R4.64] ;  /* 0x0000000404047981 */ /* 0x000ea4000c1e1900 */
[----:B--2---:R-:W-:-:S05]  /*0100*/  FADD R7, R4, R7 ;  /* 0x0000000704077221 */ /* 0x004fca0000000000 */
[----:B------:R-:W-:Y:S01]  /*0110*/  STG.E desc[UR4][R2.64], R7 ;  /* 0x0000000702007986 */ /* 0x000fe2000c101904 */
[----:B------:R-:W-:Y:S05]  /*0120*/  EXIT ;  /* 0x000000000000794d */ /* 0x000fea0003800000 */
.L_x_5:
        /* <DEDUP_REMOVED lines=13> */
.L_x_10:


//--------------------- .text._Z10add_kernelPKfS0_Pfmmm --------------------------
	.section	.text._Z10add_kernelPKfS0_Pfmmm,"ax",@progbits
	.align	128
        .global         _Z10add_kernelPKfS0_Pfmmm
        .type           _Z10add_kernelPKfS0_Pfmmm,@function
        .size           _Z10add_kernelPKfS0_Pfmmm,(.L_x_11 - _Z10add_kernelPKfS0_Pfmmm)
        .other          _Z10add_kernelPKfS0_Pfmmm,@"STO_CUDA_ENTRY STV_DEFAULT"
_Z10add_kernelPKfS0_Pfmmm:
.text._Z10add_kernelPKfS0_Pfmmm:
        /* <DEDUP_REMOVED lines=9> */
[----:B------:R-:W0:Y:S01]  /*0090*/  LDC.64 R2, c[0x0][0x398] ;  /* 0x0000e600ff027b82 */ /* 0x000e220000000a00 */
[----:B------:R-:W1:Y:S01]  /*00a0*/  LDCU.64 UR4, c[0x0][0x358] ;  /* 0x00006b00ff0477ac */ /* 0x000e620008000a00 */
[----:B0-----:R-:W-:-:S04]  /*00b0*/  ISETP.NE.U32.AND P0, PT, R2, 0x1, PT ;  /* 0x000000010200780c */ /* 0x001fc80003f05070 */
[----:B------:R-:W-:-:S13]  /*00c0*/  ISETP.NE.AND.EX P0, PT, R3, RZ, PT, P0 ;  /* 0x000000ff0300720c */ /* 0x000fda0003f05300 */
[----:B-1----:R-:W-:Y:S05]  /*00d0*/  @P0 BRA `(.L_x_6) ;  /* 0x0000000000380947 */ /* 0x002fea0003800000 */
[----:B------:R-:W0:Y:S01]  /*00e0*/  LDCU.64 UR8, c[0x0][0x388] ;  /* 0x00007100ff0877ac */ /* 0x000e220008000a00 */
[----:B------:R-:W1:Y:S01]  /*00f0*/  LDC.64 R2, c[0x0][0x380] ;  /* 0x0000e000ff027b82 */ /* 0x000e620000000a00 */
[----:B------:R-:W-:Y:S01]  /*0100*/  IMAD.SHL.U32 R6, R0, 0x4, RZ ;  /* 0x0000000400067824 */ /* 0x000fe200078e00ff */
[----:B------:R-:W-:-:S04]  /*0110*/  SHF.R.U32.HI R0, RZ, 0x1e, R0 ;  /* 0x0000001eff007819 */ /* 0x000fc80000011600 */
[----:B0-----:R-:W-:-:S04]  /*0120*/  IADD3 R4, P0, PT, R6, UR8, RZ ;  /* 0x0000000806047c10 */ /* 0x001fc8000ff1e0ff */
[----:B------:R-:W-:Y:S01]  /*0130*/  IADD3.X R5, PT, PT, R0, UR9, RZ, P0, !PT ;  /* 0x0000000900057c10 */ /* 0x000fe200087fe4ff */
[----:B------:R-:W0:Y:S01]  /*0140*/  LDCU.64 UR8, c[0x0][0x390] ;  /* 0x00007200ff0877ac */ /* 0x000e220008000a00 */
[----:B-1----:R-:W2:Y:S04]  /*0150*/  LDG.E R2, desc[UR4][R2.64] ;  /* 0x0000000402027981 */ /* 0x002ea8000c1e1900 */
[----:B------:R-:W2:Y:S01]  /*0160*/  LDG.E R5, desc[UR4][R4.64] ;  /* 0x0000000404057981 */ /* 0x000ea2000c1e1900 */
[----:B0-----:R-:W-:-:S04]  /*0170*/  IADD3 R6, P0, PT, R6, UR8, RZ ;  /* 0x0000000806067c10 */ /* 0x001fc8000ff1e0ff */
[----:B------:R-:W-:Y:S01]  /*0180*/  IADD3.X R7, PT, PT, R0, UR9, RZ, P0, !PT ;  /* 0x0000000900077c10 */ /* 0x000fe200087fe4ff */
[----:B--2---:R-:W-:-:S05]  /*0190*/  FADD R9, R2, R5 ;  /* 0x0000000502097221 */ /* 0x004fca0000000000 */
[----:B------:R-:W-:Y:S01]  /*01a0*/  STG.E desc[UR4][R6.64], R9 ;  /* 0x0000000906007986 */ /* 0x000fe2000c101904 */
[----:B------:R-:W-:Y:S05]  /*01b0*/  EXIT ;  /* 0x000000000000794d */ /* 0x000fea0003800000 */
.L_x_6:
[----:B------:R-:W0:Y:S02]  /*01c0*/  LDC.64 R4, c[0x0][0x3a0] ;  /* 0x0000e800ff047b82 */ /* 0x000e240000000a00 */
[----:B0-----:R-:W-:-:S04]  /*01d0*/  ISETP.NE.U32.AND P0, PT, R4, 0x1, PT ;  /* 0x000000010400780c */ /* 0x001fc80003f05070 */
[----:B------:R-:W-:-:S13]  /*01e0*/  ISETP.NE.AND.EX P0, PT, R5, RZ, PT, P0 ;  /* 0x000000ff0500720c */ /* 0x000fda0003f05300 */
[----:B------:R-:W-:Y:S05]  /*01f0*/  @P0 BRA `(.L_x_7) ;  /* 0x0000000000380947 */ /* 0x000fea0003800000 */
        /* <DEDUP_REMOVED lines=14> */
.L_x_7:
[C---:B------:R-:W-:Y:S02]  /*02e0*/  ISETP.NE.U32.AND P1, PT, R2.reuse, UR6, PT ;  /* 0x0000000602007c0c */ /* 0x040fe4000bf25070 */
[----:B------:R-:W-:Y:S02]  /*02f0*/  ISETP.NE.U32.AND P0, PT, R2, R4, PT ;  /* 0x000000040200720c */ /* 0x000fe40003f05070 */
[----:B------:R-:W-:-:S04]  /*0300*/  ISETP.NE.AND.EX P1, PT, R3, UR7, PT, P1 ;  /* 0x0000000703007c0c */ /* 0x000fc8000bf25310 */
[----:B------:R-:W-:-:S13]  /*0310*/  ISETP.NE.OR.EX P0, PT, R3, R5, P1, P0 ;  /* 0x000000050300720c */ /* 0x000fda0000f05700 */
[----:B------:R-:W-:Y:S05]  /*0320*/  @P0 EXIT ;  /* 0x000000000000094d */ /* 0x000fea0003800000 */
[----:B------:R-:W0:Y:S01]  /*0330*/  LDCU.128 UR8, c[0x0][0x380] ;  /* 0x00007000ff0877ac */ /* 0x000e220008000c00 */
[----:B------:R-:W-:Y:S01]  /*0340*/  IMAD.SHL.U32 R6, R0, 0x4, RZ ;  /* 0x0000000400067824 */ /* 0x000fe200078e00ff */
[----:B------:R-:W-:Y:S01]  /*0350*/  SHF.R.U32.HI R0, RZ, 0x1e, R0 ;  /* 0x0000001eff007819 */ /* 0x000fe20000011600 */
[----:B------:R-:W1:Y:S03]  /*0360*/  LDCU.64 UR6, c[0x0][0x390] ;  /* 0x00007200ff0677ac */ /* 0x000e660008000a00 */
[C---:B0-----:R-:W-:Y:S02]  /*0370*/  IADD3 R4, P1, PT, R6.reuse, UR10, RZ ;  /* 0x0000000a06047c10 */ /* 0x041fe4000ff3e0ff */
[----:B------:R-:W-:Y:S02]  /*0380*/  IADD3 R2, P0, PT, R6, UR8, RZ ;  /* 0x0000000806027c10 */ /* 0x000fe4000ff1e0ff */
[----:B------:R-:W-:-:S02]  /*0390*/  IADD3.X R5, PT, PT, R0, UR11, RZ, P1, !PT ;  /* 0x0000000b00057c10 */ /* 0x000fc40008ffe4ff */
[----:B------:R-:W-:-:S04]  /*03a0*/  IADD3.X R3, PT, PT, R0, UR9, RZ, P0, !PT ;  /* 0x0000000900037c10 */ /* 0x000fc800087fe4ff */
[----:B------:R-:W2:Y:S04]  /*03b0*/  LDG.E R5, desc[UR4][R4.64] ;  /* 0x0000000404057981 */ /* 0x000ea8000c1e1900 */
[----:B------:R-:W2:Y:S01]  /*03c0*/  LDG.E R2, desc[UR4][R2.64] ;  /* 0x0000000402027981 */ /* 0x000ea2000c1e1900 */
[----:B-1----:R-:W-:-:S04]  /*03d0*/  IADD3 R6, P0, PT, R6, UR6, RZ ;  /* 0x0000000606067c10 */ /* 0x002fc8000ff1e0ff */
[----:B------:R-:W-:Y:S01]  /*03e0*/  IADD3.X R7, PT, PT, R0, UR7, RZ, P0, !PT ;  /* 0x0000000700077c10 */ /* 0x000fe200087fe4ff */
[----:B--2---:R-:W-:-:S05]  /*03f0*/  FADD R9, R2, R5 ;  /* 0x0000000502097221 */ /* 0x004fca0000000000 */
[----:B------:R-:W-:Y:S01]  /*0400*/  STG.E desc[UR4][R6.64], R9 ;  /* 0x0000000906007986 */ /* 0x000fe2000c101904 */
[----:B------:R-:W-:Y:S05]  /*0410*/  EXIT ;  /* 0x000000000000794d */ /* 0x000fea0003800000 */
.L_x_8:
        /* <DEDUP_REMOVED lines=14> */
.L_x_11:


//--------------------- .nv.shared._Z15multiply_kernelPKfS0_Pfmmmm --------------------------
	.section	.nv.shared._Z15multiply_kernelPKfS0_Pfmmmm,"aw",@nobits
	.sectionflags	@""
	.align	16
	.zero		1024


//--------------------- .nv.shared.reserved.0     --------------------------
	.section	.nv.shared.reserved.0,"aw",@nobits
	.weak		__nv_reservedSMEM_offset_0_alias
	.size		__nv_reservedSMEM_offset_0_alias, 0, 64
	.other		__nv_reservedSMEM_offset_0_alias,@"STO_CUDA_RESERVED_SHARED STV_DEFAULT"
__nv_reservedSMEM_offset_0_alias:
	.zero		0
	.zero		64


//--------------------- .nv.shared._Z10sum_kernelPKfPfm --------------------------
	.section	.nv.shared._Z10sum_kernelPKfPfm,"aw",@nobits
	.sectionflags	@""
	.align	16
	.zero		1024


//--------------------- .nv.shared._Z10add_kernelPKfS0_Pfmmm --------------------------
	.section	.nv.shared._Z10add_kernelPKfS0_Pfmmm,"aw",@nobits
	.sectionflags	@""
	.align	16
	.zero		1024


//--------------------- .nv.constant0._Z15multiply_kernelPKfS0_Pfmmmm --------------------------
	.section	.nv.constant0._Z15multiply_kernelPKfS0_Pfmmmm,"a",@progbits
	.sectionflags	@""
	.align	4
.nv.constant0._Z15multiply_kernelPKfS0_Pfmmmm:
	.zero		952


//--------------------- .nv.constant0._Z10sum_kernelPKfPfm --------------------------
	.section	.nv.constant0._Z10sum_kernelPKfPfm,"a",@progbits
	.sectionflags	@""
	.align	4
.nv.constant0._Z10sum_kernelPKfPfm:
	.zero		920


//--------------------- .nv.constant0._Z10add_kernelPKfS0_Pfmmm --------------------------
	.section	.nv.constant0._Z10add_kernelPKfS0_Pfmmm,"a",@progbits
	.sectionflags	@""
	.align	4
.nv.constant0._Z10add_kernelPKfS0_Pfmmm:
	.zero		944


//--------------------- SYMBOLS --------------------------

	.type		.nv.reservedSmem.offset0,@object
	.size		.nv.reservedSmem.offset0,0x4
	.type		.nv.reservedSmem.cap,@object
	.size		.nv.reservedSmem.cap,0x4
